//
// Generated by NVIDIA NVVM Compiler
//
// Compiler Build ID: CL-36424714
// Cuda compilation tools, release 13.0, V13.0.88
// Based on NVVM 20.0.0
//

.version 9.0
.target sm_100
.address_size 64

	// .globl	_Z9matrixSumPfS_S_i

.visible .entry _Z9matrixSumPfS_S_i(
	.param .u64 .ptr .align 1 _Z9matrixSumPfS_S_i_param_0,
	.param .u64 .ptr .align 1 _Z9matrixSumPfS_S_i_param_1,
	.param .u64 .ptr .align 1 _Z9matrixSumPfS_S_i_param_2,
	.param .u32 _Z9matrixSumPfS_S_i_param_3
)
{
	.reg .pred 	%p<2>;
	.reg .b32 	%r<14>;
	.reg .b32 	%f<4>;
	.reg .b64 	%rd<11>;

	ld.param.u64 	%rd1, [_Z9matrixSumPfS_S_i_param_0];
	ld.param.u64 	%rd2, [_Z9matrixSumPfS_S_i_param_1];
	ld.param.u64 	%rd3, [_Z9matrixSumPfS_S_i_param_2];
	ld.param.u32 	%r4, [_Z9matrixSumPfS_S_i_param_3];
	mov.u32 	%r5, %ctaid.x;
	mov.u32 	%r6, %ntid.x;
	mov.u32 	%r7, %tid.x;
	mad.lo.s32 	%r1, %r5, %r6, %r7;
	mov.u32 	%r8, %ctaid.y;
	mov.u32 	%r9, %ntid.y;
	mov.u32 	%r10, %tid.y;
	mad.lo.s32 	%r11, %r8, %r9, %r10;
	max.s32 	%r12, %r1, %r11;
	setp.ge.s32 	%p1, %r12, %r4;
	@%p1 bra 	$L__BB0_2;
	cvta.to.global.u64 	%rd4, %rd1;
	cvta.to.global.u64 	%rd5, %rd2;
	cvta.to.global.u64 	%rd6, %rd3;
	mad.lo.s32 	%r13, %r4, %r11, %r1;
	mul.wide.s32 	%rd7, %r13, 4;
	add.s64 	%rd8, %rd4, %rd7;
	ld.global.f32 	%f1, [%rd8];
	add.s64 	%rd9, %rd5, %rd7;
	ld.global.f32 	%f2, [%rd9];
	add.f32 	%f3, %f1, %f2;
	add.s64 	%rd10, %rd6, %rd7;
	st.global.f32 	[%rd10], %f3;
$L__BB0_2:
	ret;

}


// ===== COMPILED SASS (sm_100) =====

	.target	sm_100

	.elftype	@"ET_EXEC"


//--------------------- .note.nv.tkinfo           --------------------------
	.section	.note.nv.tkinfo,"",@"SHT_NOTE"
	.sectionflags	@"SHF_NOTE_NV_TKINFO"
	.tkinfo
        /*0018*/ 	.word	0x00000002
        /*0030*/ 	.string	""
        /*0030*/ 	.string	"ptxas"
        /*0030*/ 	.string	"Cuda compilation tools, release 13.0, V13.0.88"
        /*0030*/ 	.string	"Build cuda_13.0.r13.0/compiler.36424714_0"
        /*0030*/ 	.string	"-arch sm_100 -m 64 "



//--------------------- .note.nv.cuinfo           --------------------------
	.section	.note.nv.cuinfo,"",@"SHT_NOTE"
	.sectionflags	@"SHF_NOTE_NV_CUINFO"
        /*0018*/ 	.short	0x0002
        /*001a*/ 	.short	0x0064
        /*001c*/ 	.short	0x0082
	.zero		2


//--------------------- .nv.info                  --------------------------
	.section	.nv.info,"",@"SHT_CUDA_INFO"
	.align	4


	//----- nvinfo : EIATTR_REGCOUNT
	.align		4
        /*0000*/ 	.byte	0x04, 0x2f
        /*0002*/ 	.short	(.L_1 - .L_0)
	.align		4
.L_0:
        /*0004*/ 	.word	index@(_Z9matrixSumPfS_S_i)
        /*0008*/ 	.word	0x0000000c


	//----- nvinfo : EIATTR_FRAME_SIZE
	.align		4
.L_1:
        /*000c*/ 	.byte	0x04, 0x11
        /*000e*/ 	.short	(.L_3 - .L_2)
	.align		4
.L_2:
        /*0010*/ 	.word	index@(_Z9matrixSumPfS_S_i)
        /*0014*/ 	.word	0x00000000


	//----- nvinfo : EIATTR_MIN_STACK_SIZE
	.align		4
.L_3:
        /*0018*/ 	.byte	0x04, 0x12
        /*001a*/ 	.short	(.L_5 - .L_4)
	.align		4
.L_4:
        /*001c*/ 	.word	index@(_Z9matrixSumPfS_S_i)
        /*0020*/ 	.word	0x00000000
.L_5:


//--------------------- .nv.compat                --------------------------
	.section	.nv.compat,"",@"SHT_CUDA_COMPAT_INFO"
	.align	4
        /*0000*/ 	.byte	0x02, 0x09, 0x00, 0x00, 0x02, 0x02, 0x01, 0x00, 0x02, 0x05, 0x05, 0x00, 0x03, 0x07, 0x01, 0x01
        /*0010*/ 	.byte	0x02, 0x03, 0x00, 0x00, 0x02, 0x06, 0x01, 0x00, 0x04, 0x0b, 0x08, 0x00, 0x09, 0x00, 0x00, 0x00
        /*0020*/ 	.byte	0x00, 0x00, 0x00, 0x00


//--------------------- .nv.info._Z9matrixSumPfS_S_i --------------------------
	.section	.nv.info._Z9matrixSumPfS_S_i,"",@"SHT_CUDA_INFO"
	.sectionflags	@""
	.align	4


	//----- nvinfo : EIATTR_CUDA_API_VERSION
	.align		4
        /*0000*/ 	.byte	0x04, 0x37
        /*0002*/ 	.short	(.L_7 - .L_6)
.L_6:
        /*0004*/ 	.word	0x00000082


	//----- nvinfo : EIATTR_KPARAM_INFO
	.align		4
.L_7:
        /*0008*/ 	.byte	0x04, 0x17
        /*000a*/ 	.short	(.L_9 - .L_8)
.L_8:
        /*000c*/ 	.word	0x00000000
        /*0010*/ 	.short	0x0003
        /*0012*/ 	.short	0x0018
        /*0014*/ 	.byte	0x00, 0xf0, 0x11, 0x00


	//----- nvinfo : EIATTR_KPARAM_INFO
	.align		4
.L_9:
        /*0018*/ 	.byte	0x04, 0x17
        /*001a*/ 	.short	(.L_11 - .L_10)
.L_10:
        /*001c*/ 	.word	0x00000000
        /*0020*/ 	.short	0x0002
        /*0022*/ 	.short	0x0010
        /*0024*/ 	.byte	0x00, 0xf5, 0x21, 0x00


	//----- nvinfo : EIATTR_KPARAM_INFO
	.align		4
.L_11:
        /*0028*/ 	.byte	0x04, 0x17
        /*002a*/ 	.short	(.L_13 - .L_12)
.L_12:
        /*002c*/ 	.word	0x00000000
        /*0030*/ 	.short	0x0001
        /*0032*/ 	.short	0x0008
        /*0034*/ 	.byte	0x00, 0xf5, 0x21, 0x00


	//----- nvinfo : EIATTR_KPARAM_INFO
	.align		4
.L_13:
        /*0038*/ 	.byte	0x04, 0x17
        /*003a*/ 	.short	(.L_15 - .L_14)
.L_14:
        /*003c*/ 	.word	0x00000000
        /*0040*/ 	.short	0x0000
        /*0042*/ 	.short	0x0000
        /*0044*/ 	.byte	0x00, 0xf5, 0x21, 0x00


	//----- nvinfo : EIATTR_SPARSE_MMA_MASK
	.align		4
.L_15:
        /*0048*/ 	.byte	0x03, 0x50
        /*004a*/ 	.short	0x0000


	//----- nvinfo : EIATTR_MAXREG_COUNT
	.align		4
        /*004c*/ 	.byte	0x03, 0x1b
        /*004e*/ 	.short	0x00ff


	//----- nvinfo : EIATTR_MERCURY_ISA_VERSION
	.align		4
        /*0050*/ 	.byte	0x03, 0x5f
        /*0052*/ 	.short	0x0101


	//----- nvinfo : EIATTR_VRC_CTA_INIT_COUNT
	.align		4
        /*0054*/ 	.byte	0x02, 0x4a
	.zero		1
	.zero		1


	//----- nvinfo : EIATTR_EXIT_INSTR_OFFSETS
	.align		4
        /*0058*/ 	.byte	0x04, 0x1c
        /*005a*/ 	.short	(.L_17 - .L_16)


	//   ....[0]....
.L_16:
        /*005c*/ 	.word	0x000000c0


	//   ....[1]....
        /*0060*/ 	.word	0x00000190


	//----- nvinfo : EIATTR_CBANK_PARAM_SIZE
	.align		4
.L_17:
        /*0064*/ 	.byte	0x03, 0x19
        /*0066*/ 	.short	0x001c


	//----- nvinfo : EIATTR_PARAM_CBANK
	.align		4
        /*0068*/ 	.byte	0x04, 0x0a
        /*006a*/ 	.short	(.L_19 - .L_18)
	.align		4
.L_18:
        /*006c*/ 	.word	index@(.nv.constant0._Z9matrixSumPfS_S_i)
        /*0070*/ 	.short	0x0380
        /*0072*/ 	.short	0x001c


	//----- nvinfo : EIATTR_SW_WAR
	.align		4
.L_19:
        /*0074*/ 	.byte	0x04, 0x36
        /*0076*/ 	.short	(.L_21 - .L_20)
.L_20:
        /*0078*/ 	.word	0x00000008
.L_21:


//--------------------- .nv.callgraph             --------------------------
	.section	.nv.callgraph,"",@"SHT_CUDA_CALLGRAPH"
	.align	4
	.sectionentsize	8
	.align		4
        /*0000*/ 	.word	0x00000000
	.align		4
        /*0004*/ 	.word	0xffffffff
	.align		4
        /*0008*/ 	.word	0x00000000
	.align		4
        /*000c*/ 	.word	0xfffffffe
	.align		4
        /*0010*/ 	.word	0x00000000
	.align		4
        /*0014*/ 	.word	0xfffffffd
	.align		4
        /*0018*/ 	.word	0x00000000
	.align		4
        /*001c*/ 	.word	0xfffffffc


//--------------------- .text._Z9matrixSumPfS_S_i --------------------------
	.section	.text._Z9matrixSumPfS_S_i,"ax",@progbits
	.align	128
        .global         _Z9matrixSumPfS_S_i
        .type           _Z9matrixSumPfS_S_i,@function
        .size           _Z9matrixSumPfS_S_i,(.L_x_1 - _Z9matrixSumPfS_S_i)
        .other          _Z9matrixSumPfS_S_i,@"STO_CUDA_ENTRY STV_DEFAULT"
_Z9matrixSumPfS_S_i:
.text._Z9matrixSumPfS_S_i:
[----:B------:R-:W-:Y:S01]  /*0000*/  LDC R1, c[0x0][0x37c] ;  /* 0x0000df00ff017b82 */ /* 0x000fe20000000800 */
[----:B------:R-:W0:Y:S07]  /*0010*/  S2R R3, SR_TID.X ;  /* 0x0000000000037919 */ /* 0x000e2e0000002100 */
[----:B------:R-:W0:Y:S01]  /*0020*/  LDC R0, c[0x0][0x360] ;  /* 0x0000d800ff007b82 */ /* 0x000e220000000800 */
[----:B------:R-:W1:Y:S01]  /*0030*/  LDCU UR6, c[0x0][0x398] ;  /* 0x00007300ff0677ac */ /* 0x000e620008000800 */
[----:B------:R-:W2:Y:S06]  /*0040*/  S2R R2, SR_TID.Y ;  /* 0x0000000000027919 */ /* 0x000eac0000002200 */
[----:B------:R-:W0:Y:S08]  /*0050*/  S2UR UR4, SR_CTAID.X ;  /* 0x00000000000479c3 */ /* 0x000e300000002500 */
[----:B------:R-:W2:Y:S08]  /*0060*/  S2UR UR5, SR_CTAID.Y ;  /* 0x00000000000579c3 */ /* 0x000eb00000002600 */
[----:B------:R-:W2:Y:S01]  /*0070*/  LDC R7, c[0x0][0x364] ;  /* 0x0000d900ff077b82 */ /* 0x000ea20000000800 */
[----:B0-----:R-:W-:-:S02]  /*0080*/  IMAD R0, R0, UR4, R3 ;  /* 0x0000000400007c24 */ /* 0x001fc4000f8e0203 */
[----:B--2---:R-:W-:-:S05]  /*0090*/  IMAD R7, R7, UR5, R2 ;  /* 0x0000000507077c24 */ /* 0x004fca000f8e0202 */
[----:B------:R-:W-:-:S04]  /*00a0*/  VIMNMX R2, PT, PT, R0, R7, !PT ;  /* 0x0000000700027248 */ /* 0x000fc80007fe0100 */
[----:B-1----:R-:W-:-:S13]  /*00b0*/  ISETP.GE.AND P0, PT, R2, UR6, PT ;  /* 0x0000000602007c0c */ /* 0x002fda000bf06270 */
[----:B------:R-:W-:Y:S05]  /*00c0*/  @P0 EXIT ;  /* 0x000000000000094d */ /* 0x000fea0003800000 */
[----:B------:R-:W0:Y:S01]  /*00d0*/  LDC.64 R2, c[0x0][0x380] ;  /* 0x0000e000ff027b82 */ /* 0x000e220000000a00 */
[----:B------:R-:W1:Y:S01]  /*00e0*/  LDCU.64 UR4, c[0x0][0x358] ;  /* 0x00006b00ff0477ac */ /* 0x000e620008000a00 */
[----:B------:R-:W-:-:S06]  /*00f0*/  IMAD R9, R7, UR6, R0 ;  /* 0x0000000607097c24 */ /* 0x000fcc000f8e0200 */
[----:B------:R-:W2:Y:S08]  /*0100*/  LDC.64 R4, c[0x0][0x388] ;  /* 0x0000e200ff047b82 */ /* 0x000eb00000000a00 */
[----:B------:R-:W3:Y:S01]  /*0110*/  LDC.64 R6, c[0x0][0x390] ;  /* 0x0000e400ff067b82 */ /* 0x000ee20000000a00 */
[----:B0-----:R-:W-:-:S06]  /*0120*/  IMAD.WIDE R2, R9, 0x4, R2 ;  /* 0x0000000409027825 */ /* 0x001fcc00078e0202 */
[----:B-1----:R-:W4:Y:S01]  /*0130*/  LDG.E R2, desc[UR4][R2.64] ;  /* 0x0000000402027981 */ /* 0x002f22000c1e1900 */
[----:B--2---:R-:W-:-:S06]  /*0140*/  IMAD.WIDE R4, R9, 0x4, R4 ;  /* 0x0000000409047825 */ /* 0x004fcc00078e0204 */
[----:B------:R-:W4:Y:S01]  /*0150*/  LDG.E R5, desc[UR4][R4.64] ;  /* 0x0000000404057981 */ /* 0x000f22000c1e1900 */
[----:B---3--:R-:W-:-:S04]  /*0160*/  IMAD.WIDE R6, R9, 0x4, R6 ;  /* 0x0000000409067825 */ /* 0x008fc800078e0206 */
[----:B----4-:R-:W-:-:S05]  /*0170*/  FADD R9, R2, R5 ;  /* 0x0000000502097221 */ /* 0x010fca0000000000 */
[----:B------:R-:W-:Y:S01]  /*0180*/  STG.E desc[UR4][R6.64], R9 ;  /* 0x0000000906007986 */ /* 0x000fe2000c101904 */
[----:B------:R-:W-:Y:S05]  /*0190*/  EXIT ;  /* 0x000000000000794d */ /* 0x000fea0003800000 */
.L_x_0:
[----:B------:R-:W-:-:S00]  /*01a0*/  BRA `(.L_x_0) ;  /* 0xfffffffc00fc7947 */ /* 0x000fc0000383ffff */
[----:B------:R-:W-:-:S00]  /*01b0*/  NOP ;  /* 0x0000000000007918 */ /* 0x000fc00000000000 */
        /* <DEDUP_REMOVED lines=12> */
.L_x_1:


//--------------------- .nv.shared.reserved.0     --------------------------
	.section	.nv.shared.reserved.0,"aw",@nobits
	.weak		__nv_reservedSMEM_offset_0_alias
	.size		__nv_reservedSMEM_offset_0_alias, 0, 64
	.other		__nv_reservedSMEM_offset_0_alias,@"STO_CUDA_RESERVED_SHARED STV_DEFAULT"
__nv_reservedSMEM_offset_0_alias:
	.zero		0
	.zero		64


//--------------------- .nv.constant0._Z9matrixSumPfS_S_i --------------------------
	.section	.nv.constant0._Z9matrixSumPfS_S_i,"a",@progbits
	.sectionflags	@""
	.align	4
.nv.constant0._Z9matrixSumPfS_S_i:
	.zero		924


//--------------------- SYMBOLS --------------------------

	.type		.nv.reservedSmem.offset0,@object
	.size		.nv.reservedSmem.offset0,0x4
